	.target	sm_90a

	.elftype	@"ET_EXEC"


//--------------------- .note.nv.tkinfo           --------------------------
	.section	.note.nv.tkinfo,"",@"SHT_NOTE"
	.sectionflags	@"SHF_NOTE_NV_TKINFO"
	.tkinfo
        /*0018*/ 	.word	0x00000002
        /*0030*/ 	.string	""
        /*0030*/ 	.string	"ptxas"
        /*0030*/ 	.string	"Cuda compilation tools, release 13.0, V13.0.88"
        /*0030*/ 	.string	"Build cuda_13.0.r13.0/compiler.36424714_0"
        /*0030*/ 	.string	"-arch sm_90a -m 64 "



//--------------------- .note.nv.cuinfo           --------------------------
	.section	.note.nv.cuinfo,"",@"SHT_NOTE"
	.sectionflags	@"SHF_NOTE_NV_CUINFO"
        /*0018*/ 	.short	0x0002
        /*001a*/ 	.short	0x005a
        /*001c*/ 	.short	0x0082
	.zero		2


//--------------------- .nv.info                  --------------------------
	.section	.nv.info,"",@"SHT_CUDA_INFO"
	.align	4


	//----- nvinfo : EIATTR_REGCOUNT
	.align		4
        /*0000*/ 	.byte	0x04, 0x2f
        /*0002*/ 	.short	(.L_2 - .L_1)
	.align		4
.L_1:
        /*0004*/ 	.word	index@(_ZN4vllm18cutlass_w4a8_utils27unified_encode_int4b_deviceEPKhPhm)
        /*0008*/ 	.word	0x00000020


	//----- nvinfo : EIATTR_FRAME_SIZE
	.align		4
.L_2:
        /*000c*/ 	.byte	0x04, 0x11
        /*000e*/ 	.short	(.L_4 - .L_3)
	.align		4
.L_3:
        /*0010*/ 	.word	index@(_ZN4vllm18cutlass_w4a8_utils27unified_encode_int4b_deviceEPKhPhm)
        /*0014*/ 	.word	0x00000000


	//----- nvinfo : EIATTR_MIN_STACK_SIZE
	.align		4
.L_4:
        /*0018*/ 	.byte	0x04, 0x12
        /*001a*/ 	.short	(.L_6 - .L_5)
	.align		4
.L_5:
        /*001c*/ 	.word	index@(_ZN4vllm18cutlass_w4a8_utils27unified_encode_int4b_deviceEPKhPhm)
        /*0020*/ 	.word	0x00000000
.L_6:


//--------------------- .nv.compat                --------------------------
	.section	.nv.compat,"",@"SHT_CUDA_COMPAT_INFO"
	.align	4
        /*0000*/ 	.byte	0x02, 0x09, 0x01, 0x00, 0x02, 0x02, 0x01, 0x00, 0x02, 0x05, 0x05, 0x00, 0x03, 0x07, 0x01, 0x01
        /*0010*/ 	.byte	0x02, 0x03, 0x00, 0x00, 0x02, 0x06, 0x01, 0x00, 0x04, 0x0b, 0x08, 0x00, 0x00, 0x00, 0x00, 0x00
        /*0020*/ 	.byte	0x00, 0x00, 0x00, 0x00


//--------------------- .nv.info._ZN4vllm18cutlass_w4a8_utils27unified_encode_int4b_deviceEPKhPhm --------------------------
	.section	.nv.info._ZN4vllm18cutlass_w4a8_utils27unified_encode_int4b_deviceEPKhPhm,"",@"SHT_CUDA_INFO"
	.sectionflags	@""
	.align	4


	//----- nvinfo : EIATTR_CUDA_API_VERSION
	.align		4
        /*0000*/ 	.byte	0x04, 0x37
        /*0002*/ 	.short	(.L_8 - .L_7)
.L_7:
        /*0004*/ 	.word	0x00000082


	//----- nvinfo : EIATTR_KPARAM_INFO
	.align		4
.L_8:
        /*0008*/ 	.byte	0x04, 0x17
        /*000a*/ 	.short	(.L_10 - .L_9)
.L_9:
        /*000c*/ 	.word	0x00000000
        /*0010*/ 	.short	0x0002
        /*0012*/ 	.short	0x0010
        /*0014*/ 	.byte	0x00, 0xf0, 0x21, 0x00


	//----- nvinfo : EIATTR_KPARAM_INFO
	.align		4
.L_10:
        /*0018*/ 	.byte	0x04, 0x17
        /*001a*/ 	.short	(.L_12 - .L_11)
.L_11:
        /*001c*/ 	.word	0x00000000
        /*0020*/ 	.short	0x0001
        /*0022*/ 	.short	0x0008
        /*0024*/ 	.byte	0x00, 0xf0, 0x21, 0x00


	//----- nvinfo : EIATTR_KPARAM_INFO
	.align		4
.L_12:
        /*0028*/ 	.byte	0x04, 0x17
        /*002a*/ 	.short	(.L_14 - .L_13)
.L_13:
        /*002c*/ 	.word	0x00000000
        /*0030*/ 	.short	0x0000
        /*0032*/ 	.short	0x0000
        /*0034*/ 	.byte	0x00, 0xf0, 0x21, 0x00


	//----- nvinfo : EIATTR_SPARSE_MMA_MASK
	.align		4
.L_14:
        /*0038*/ 	.byte	0x03, 0x50
        /*003a*/ 	.short	0x0000


	//----- nvinfo : EIATTR_MAXREG_COUNT
	.align		4
        /*003c*/ 	.byte	0x03, 0x1b
        /*003e*/ 	.short	0x00ff


	//----- nvinfo : EIATTR_MERCURY_ISA_VERSION
	.align		4
        /*0040*/ 	.byte	0x03, 0x5f
        /*0042*/ 	.short	0x0101


	//----- nvinfo : EIATTR_EXIT_INSTR_OFFSETS
	.align		4
        /*0044*/ 	.byte	0x04, 0x1c
        /*0046*/ 	.short	(.L_16 - .L_15)


	//   ....[0]....
.L_15:
        /*0048*/ 	.word	0x000000b0


	//   ....[1]....
        /*004c*/ 	.word	0x00000530


	//----- nvinfo : EIATTR_CRS_STACK_SIZE
	.align		4
.L_16:
        /*0050*/ 	.byte	0x04, 0x1e
        /*0052*/ 	.short	(.L_18 - .L_17)
.L_17:
        /*0054*/ 	.word	0x00000000


	//----- nvinfo : EIATTR_CBANK_PARAM_SIZE
	.align		4
.L_18:
        /*0058*/ 	.byte	0x03, 0x19
        /*005a*/ 	.short	0x0018


	//----- nvinfo : EIATTR_PARAM_CBANK
	.align		4
        /*005c*/ 	.byte	0x04, 0x0a
        /*005e*/ 	.short	(.L_20 - .L_19)
	.align		4
.L_19:
        /*0060*/ 	.word	index@(.nv.constant0._ZN4vllm18cutlass_w4a8_utils27unified_encode_int4b_deviceEPKhPhm)
        /*0064*/ 	.short	0x0210
        /*0066*/ 	.short	0x0018


	//----- nvinfo : EIATTR_SW_WAR
	.align		4
.L_20:
        /*0068*/ 	.byte	0x04, 0x36
        /*006a*/ 	.short	(.L_22 - .L_21)
.L_21:
        /*006c*/ 	.word	0x00000008
.L_22:


//--------------------- .nv.callgraph             --------------------------
	.section	.nv.callgraph,"",@"SHT_CUDA_CALLGRAPH"
	.align	4
	.sectionentsize	8
	.align		4
        /*0000*/ 	.word	0x00000000
	.align		4
        /*0004*/ 	.word	0xffffffff
	.align		4
        /*0008*/ 	.word	0x00000000
	.align		4
        /*000c*/ 	.word	0xfffffffe
	.align		4
        /*0010*/ 	.word	0x00000000
	.align		4
        /*0014*/ 	.word	0xfffffffd
	.align		4
        /*0018*/ 	.word	0x00000000
	.align		4
        /*001c*/ 	.word	0xfffffffc


//--------------------- .nv.constant3             --------------------------
	.section	.nv.constant3,"a",@progbits
.nv.constant3:
	.type		_ZN4vllm18cutlass_w4a8_utils10kNibbleLUTE,@object
	.size		_ZN4vllm18cutlass_w4a8_utils10kNibbleLUTE,(.L_0 - _ZN4vllm18cutlass_w4a8_utils10kNibbleLUTE)
_ZN4vllm18cutlass_w4a8_utils10kNibbleLUTE:
	.zero		256
.L_0:


//--------------------- .text._ZN4vllm18cutlass_w4a8_utils27unified_encode_int4b_deviceEPKhPhm --------------------------
	.section	.text._ZN4vllm18cutlass_w4a8_utils27unified_encode_int4b_deviceEPKhPhm,"ax",@progbits
	.align	128
        .global         _ZN4vllm18cutlass_w4a8_utils27unified_encode_int4b_deviceEPKhPhm
        .type           _ZN4vllm18cutlass_w4a8_utils27unified_encode_int4b_deviceEPKhPhm,@function
        .size           _ZN4vllm18cutlass_w4a8_utils27unified_encode_int4b_deviceEPKhPhm,(.L_x_2 - _ZN4vllm18cutlass_w4a8_utils27unified_encode_int4b_deviceEPKhPhm)
        .other          _ZN4vllm18cutlass_w4a8_utils27unified_encode_int4b_deviceEPKhPhm,@"STO_CUDA_ENTRY STV_DEFAULT"
_ZN4vllm18cutlass_w4a8_utils27unified_encode_int4b_deviceEPKhPhm:
.text._ZN4vllm18cutlass_w4a8_utils27unified_encode_int4b_deviceEPKhPhm:
[----:B------:R-:W-:Y:S01]  /*0000*/  LDC R1, c[0x0][0x28] ;  /* 0x00000a00ff017b82 */ /* 0x000fe20000000800 */
[----:B------:R-:W0:Y:S07]  /*0010*/  S2R R3, SR_TID.X ;  /* 0x0000000000037919 */ /* 0x000e2e0000002100 */
[----:B------:R-:W0:Y:S01]  /*0020*/  S2UR UR6, SR_CTAID.X ;  /* 0x00000000000679c3 */ /* 0x000e220000002500 */
[----:B------:R-:W-:Y:S02]  /*0030*/  ULDC.64 UR4, c[0x0][0x220] ;  /* 0x0000880000047ab9 */ /* 0x000fe40000000a00 */
[----:B------:R-:W-:-:S02]  /*0040*/  USHF.R.U64 UR4, UR4, 0x4, UR5 ;  /* 0x0000000404047899 */ /* 0x000fc40008001205 */
[----:B------:R-:W-:-:S03]  /*0050*/  USHF.R.U32.HI UR5, URZ, 0x4, UR5 ;  /* 0x000000043f057899 */ /* 0x000fc60008011605 */
[----:B------:R-:W0:Y:S02]  /*0060*/  LDC R2, c[0x0][RZ] ;  /* 0x00000000ff027b82 */ /* 0x000e240000000800 */
[----:B0-----:R-:W-:Y:S02]  /*0070*/  IMAD R0, R2, UR6, R3 ;  /* 0x0000000602007c24 */ /* 0x001fe4000f8e0203 */
[----:B------:R-:W-:-:S03]  /*0080*/  IMAD.U32 R3, RZ, RZ, UR5 ;  /* 0x00000005ff037e24 */ /* 0x000fc6000f8e00ff */
[----:B------:R-:W-:-:S04]  /*0090*/  ISETP.LT.U32.AND P0, PT, R0, UR4, PT ;  /* 0x0000000400007c0c */ /* 0x000fc8000bf01070 */
[----:B------:R-:W-:-:S13]  /*00a0*/  ISETP.GT.U32.AND.EX P0, PT, R3, RZ, PT, P0 ;  /* 0x000000ff0300720c */ /* 0x000fda0003f04100 */
[----:B------:R-:W-:Y:S05]  /*00b0*/  @!P0 EXIT ;  /* 0x000000000000894d */ /* 0x000fea0003800000 */
[----:B------:R-:W-:Y:S01]  /*00c0*/  ULDC UR6, c[0x0][0xc] ;  /* 0x0000030000067ab9 */ /* 0x000fe20000000800 */
[----:B------:R-:W-:Y:S01]  /*00d0*/  IMAD.MOV.U32 R9, RZ, RZ, RZ ;  /* 0x000000ffff097224 */ /* 0x000fe200078e00ff */
[----:B------:R-:W-:Y:S01]  /*00e0*/  ULDC.64 UR8, c[0x0][0x208] ;  /* 0x0000820000087ab9 */ /* 0x000fe20000000a00 */
[----:B------:R-:W-:Y:S01]  /*00f0*/  IMAD.WIDE.U32 R2, R2, UR6, RZ ;  /* 0x0000000602027c25 */ /* 0x000fe2000f8e00ff */
[----:B------:R-:W-:Y:S01]  /*0100*/  ULDC.64 UR6, c[0x0][0x210] ;  /* 0x0000840000067ab9 */ /* 0x000fe20000000a00 */
[----:B------:R-:W-:-:S05]  /*0110*/  ULDC.64 UR10, c[0x0][0x218] ;  /* 0x00008600000a7ab9 */ /* 0x000fca0000000a00 */
.L_x_0:
[C---:B------:R-:W-:Y:S01]  /*0120*/  IMAD.SHL.U32 R8, R0.reuse, 0x10, RZ ;  /* 0x0000001000087824 */ /* 0x040fe200078e00ff */
[----:B------:R-:W-:-:S04]  /*0130*/  SHF.L.U64.HI R20, R0, 0x4, R9 ;  /* 0x0000000400147819 */ /* 0x000fc80000010209 */
[----:B0-----:R-:W-:-:S04]  /*0140*/  IADD3 R4, P0, R8, UR6, RZ ;  /* 0x0000000608047c10 */ /* 0x001fc8000ff1e0ff */
[----:B------:R-:W-:-:S06]  /*0150*/  IADD3.X R5, R20, UR7, RZ, P0, !PT ;  /* 0x0000000714057c10 */ /* 0x000fcc00087fe4ff */
[----:B------:R-:W2:Y:S02]  /*0160*/  LDG.E.128 R4, desc[UR8][R4.64] ;  /* 0x0000000804047981 */ /* 0x000ea4000c1e1d00 */
[----:B--2---:R-:W-:Y:S02]  /*0170*/  SHF.R.U32.HI R24, RZ, 0x8, R4 ;  /* 0x00000008ff187819 */ /* 0x004fe40000011604 */
[----:B------:R-:W-:Y:S02]  /*0180*/  SHF.R.U32.HI R16, RZ, 0x8, R5 ;  /* 0x00000008ff107819 */ /* 0x000fe40000011605 */
[----:B------:R-:W-:Y:S02]  /*0190*/  SHF.R.U32.HI R17, RZ, 0x8, R6 ;  /* 0x00000008ff117819 */ /* 0x000fe40000011606 */
[----:B------:R-:W-:Y:S02]  /*01a0*/  SHF.R.U32.HI R15, RZ, 0x8, R7 ;  /* 0x00000008ff0f7819 */ /* 0x000fe40000011607 */
[----:B------:R-:W-:-:S02]  /*01b0*/  SHF.R.U32.HI R18, RZ, 0x10, R4 ;  /* 0x00000010ff127819 */ /* 0x000fc40000011604 */
[----:B------:R-:W-:Y:S02]  /*01c0*/  SHF.R.U32.HI R13, RZ, 0x10, R6 ;  /* 0x00000010ff0d7819 */ /* 0x000fe40000011606 */
[----:B------:R-:W-:Y:S02]  /*01d0*/  SHF.R.U32.HI R14, RZ, 0x10, R7 ;  /* 0x00000010ff0e7819 */ /* 0x000fe40000011607 */
[----:B------:R-:W-:Y:S02]  /*01e0*/  LOP3.LUT R26, R4, 0xff, RZ, 0xc0, !PT ;  /* 0x000000ff041a7812 */ /* 0x000fe400078ec0ff */
[----:B------:R-:W-:Y:S02]  /*01f0*/  SHF.R.U32.HI R19, RZ, 0x10, R5 ;  /* 0x00000010ff137819 */ /* 0x000fe40000011605 */
[----:B------:R-:W-:Y:S02]  /*0200*/  LOP3.LUT R23, R7, 0xff, RZ, 0xc0, !PT ;  /* 0x000000ff07177812 */ /* 0x000fe400078ec0ff */
[----:B------:R-:W-:-:S02]  /*0210*/  LOP3.LUT R24, R24, 0xff, RZ, 0xc0, !PT ;  /* 0x000000ff18187812 */ /* 0x000fc400078ec0ff */
[----:B------:R-:W-:Y:S02]  /*0220*/  LOP3.LUT R16, R16, 0xff, RZ, 0xc0, !PT ;  /* 0x000000ff10107812 */ /* 0x000fe400078ec0ff */
[----:B------:R-:W-:Y:S02]  /*0230*/  LOP3.LUT R17, R17, 0xff, RZ, 0xc0, !PT ;  /* 0x000000ff11117812 */ /* 0x000fe400078ec0ff */
[----:B------:R-:W-:Y:S02]  /*0240*/  LOP3.LUT R28, R15, 0xff, RZ, 0xc0, !PT ;  /* 0x000000ff0f1c7812 */ /* 0x000fe400078ec0ff */
[----:B------:R-:W-:Y:S01]  /*0250*/  LOP3.LUT R27, R5, 0xff, RZ, 0xc0, !PT ;  /* 0x000000ff051b7812 */ /* 0x000fe200078ec0ff */
[----:B------:R-:W0:Y:S01]  /*0260*/  LDC.U8 R15, c[0x3][R24] ;  /* 0x00c00000180f7b82 */ /* 0x000e220000000000 */
[----:B------:R-:W-:Y:S02]  /*0270*/  LOP3.LUT R25, R6, 0xff, RZ, 0xc0, !PT ;  /* 0x000000ff06197812 */ /* 0x000fe400078ec0ff */
[----:B------:R-:W-:-:S02]  /*0280*/  LOP3.LUT R18, R18, 0xff, RZ, 0xc0, !PT ;  /* 0x000000ff12127812 */ /* 0x000fc400078ec0ff */
[----:B------:R-:W-:Y:S02]  /*0290*/  LOP3.LUT R21, R14, 0xff, RZ, 0xc0, !PT ;  /* 0x000000ff0e157812 */ /* 0x000fe400078ec0ff */
[----:B------:R-:W-:Y:S01]  /*02a0*/  SHF.R.U32.HI R10, RZ, 0x18, R4 ;  /* 0x00000018ff0a7819 */ /* 0x000fe20000011604 */
[----:B------:R-:W1:Y:S01]  /*02b0*/  LDC.U8 R14, c[0x3][R28] ;  /* 0x00c000001c0e7b82 */ /* 0x000e620000000000 */
[----:B------:R-:W-:Y:S02]  /*02c0*/  LOP3.LUT R22, R13, 0xff, RZ, 0xc0, !PT ;  /* 0x000000ff0d167812 */ /* 0x000fe400078ec0ff */
[----:B------:R-:W-:Y:S02]  /*02d0*/  LOP3.LUT R19, R19, 0xff, RZ, 0xc0, !PT ;  /* 0x000000ff13137812 */ /* 0x000fe400078ec0ff */
[----:B------:R-:W-:Y:S02]  /*02e0*/  SHF.R.U32.HI R12, RZ, 0x18, R5 ;  /* 0x00000018ff0c7819 */ /* 0x000fe40000011605 */
[----:B------:R-:W-:Y:S01]  /*02f0*/  SHF.R.U32.HI R11, RZ, 0x18, R6 ;  /* 0x00000018ff0b7819 */ /* 0x000fe20000011606 */
[----:B------:R-:W0:Y:S01]  /*0300*/  LDC.U8 R4, c[0x3][R26] ;  /* 0x00c000001a047b82 */ /* 0x000e220000000000 */
[----:B------:R-:W-:-:S07]  /*0310*/  SHF.R.U32.HI R29, RZ, 0x18, R7 ;  /* 0x00000018ff1d7819 */ /* 0x000fce0000011607 */
[----:B------:R-:W1:Y:S08]  /*0320*/  LDC.U8 R13, c[0x3][R23] ;  /* 0x00c00000170d7b82 */ /* 0x000e700000000000 */
[----:B------:R-:W2:Y:S08]  /*0330*/  LDC.U8 R5, c[0x3][R27] ;  /* 0x00c000001b057b82 */ /* 0x000eb00000000000 */
[----:B------:R-:W3:Y:S08]  /*0340*/  LDC.U8 R6, c[0x3][R25] ;  /* 0x00c0000019067b82 */ /* 0x000ef00000000000 */
[----:B------:R-:W2:Y:S08]  /*0350*/  LDC.U8 R16, c[0x3][R16] ;  /* 0x00c0000010107b82 */ /* 0x000eb00000000000 */
[----:B------:R-:W3:Y:S08]  /*0360*/  LDC.U8 R17, c[0x3][R17] ;  /* 0x00c0000011117b82 */ /* 0x000ef00000000000 */
[----:B------:R-:W4:Y:S01]  /*0370*/  LDC.U8 R18, c[0x3][R18] ;  /* 0x00c0000012127b82 */ /* 0x000f220000000000 */
[----:B0-----:R-:W-:-:S07]  /*0380*/  PRMT R15, R15, 0x7604, R4 ;  /* 0x000076040f0f7816 */ /* 0x001fce0000000004 */
[----:B------:R-:W0:Y:S01]  /*0390*/  LDC.U8 R21, c[0x3][R21] ;  /* 0x00c0000015157b82 */ /* 0x000e220000000000 */
[----:B-1----:R-:W-:-:S07]  /*03a0*/  PRMT R14, R14, 0x7604, R13 ;  /* 0x000076040e0e7816 */ /* 0x002fce000000000d */
[----:B------:R-:W1:Y:S08]  /*03b0*/  LDC.U8 R19, c[0x3][R19] ;  /* 0x00c0000013137b82 */ /* 0x000e700000000000 */
[----:B------:R-:W5:Y:S08]  /*03c0*/  LDC.U8 R22, c[0x3][R22] ;  /* 0x00c0000016167b82 */ /* 0x000f700000000000 */
[----:B------:R-:W5:Y:S01]  /*03d0*/  LDC.U8 R10, c[0x3][R10] ;  /* 0x00c000000a0a7b82 */ /* 0x000f620000000000 */
[----:B--2---:R-:W-:-:S07]  /*03e0*/  PRMT R4, R16, 0x7604, R5 ;  /* 0x0000760410047816 */ /* 0x004fce0000000005 */
[----:B------:R-:W2:Y:S01]  /*03f0*/  LDC.U8 R12, c[0x3][R12] ;  /* 0x00c000000c0c7b82 */ /* 0x000ea20000000000 */
[----:B---3--:R-:W-:-:S07]  /*0400*/  PRMT R27, R17, 0x7604, R6 ;  /* 0x00007604111b7816 */ /* 0x008fce0000000006 */
[----:B------:R-:W3:Y:S01]  /*0410*/  LDC.U8 R11, c[0x3][R11] ;  /* 0x00c000000b0b7b82 */ /* 0x000ee20000000000 */
[----:B----4-:R-:W-:-:S07]  /*0420*/  PRMT R15, R18, 0x7054, R15 ;  /* 0x00007054120f7816 */ /* 0x010fce000000000f */
[----:B------:R-:W4:Y:S01]  /*0430*/  LDC.U8 R7, c[0x3][R29] ;  /* 0x00c000001d077b82 */ /* 0x000f220000000000 */
[----:B0-----:R-:W-:Y:S02]  /*0440*/  PRMT R26, R21, 0x7054, R14 ;  /* 0x00007054151a7816 */ /* 0x001fe4000000000e */
[----:B------:R-:W-:Y:S02]  /*0450*/  IADD3 R14, P0, R8, UR10, RZ ;  /* 0x0000000a080e7c10 */ /* 0x000fe4000ff1e0ff */
[----:B-1----:R-:W-:Y:S02]  /*0460*/  PRMT R5, R19, 0x7054, R4 ;  /* 0x0000705413057816 */ /* 0x002fe40000000004 */
[----:B-----5:R-:W-:Y:S02]  /*0470*/  PRMT R6, R22, 0x7054, R27 ;  /* 0x0000705416067816 */ /* 0x020fe4000000001b */
[----:B------:R-:W-:Y:S02]  /*0480*/  PRMT R4, R10, 0x654, R15 ;  /* 0x000006540a047816 */ /* 0x000fe4000000000f */
[----:B------:R-:W-:-:S02]  /*0490*/  IADD3.X R15, R20, UR11, RZ, P0, !PT ;  /* 0x0000000b140f7c10 */ /* 0x000fc400087fe4ff */
[----:B------:R-:W-:Y:S02]  /*04a0*/  IADD3 R0, P0, R2, R0, RZ ;  /* 0x0000000002007210 */ /* 0x000fe40007f1e0ff */
[----:B--2---:R-:W-:-:S03]  /*04b0*/  PRMT R5, R12, 0x654, R5 ;  /* 0x000006540c057816 */ /* 0x004fc60000000005 */
[----:B------:R-:W-:Y:S01]  /*04c0*/  IMAD.X R9, R3, 0x1, R9, P0 ;  /* 0x0000000103097824 */ /* 0x000fe200000e0609 */
[----:B------:R-:W-:-:S04]  /*04d0*/  ISETP.GE.U32.AND P0, PT, R0, UR4, PT ;  /* 0x0000000400007c0c */ /* 0x000fc8000bf06070 */
[----:B------:R-:W-:Y:S02]  /*04e0*/  ISETP.GE.U32.AND.EX P0, PT, R9, UR5, PT, P0 ;  /* 0x0000000509007c0c */ /* 0x000fe4000bf06100 */
[----:B---3--:R-:W-:Y:S02]  /*04f0*/  PRMT R6, R11, 0x654, R6 ;  /* 0x000006540b067816 */ /* 0x008fe40000000006 */
[----:B----4-:R-:W-:-:S05]  /*0500*/  PRMT R7, R7, 0x654, R26 ;  /* 0x0000065407077816 */ /* 0x010fca000000001a */
[----:B------:R0:W-:Y:S04]  /*0510*/  STG.E.128 desc[UR8][R14.64], R4 ;  /* 0x000000040e007986 */ /* 0x0001e8000c101d08 */
[----:B------:R-:W-:Y:S05]  /*0520*/  @!P0 BRA `(.L_x_0) ;  /* 0xfffffff800fc8947 */ /* 0x000fea000383ffff */
[----:B------:R-:W-:Y:S05]  /*0530*/  EXIT ;  /* 0x000000000000794d */ /* 0x000fea0003800000 */
.L_x_1:
[----:B------:R-:W-:-:S00]  /*0540*/  BRA `(.L_x_1) ;  /* 0xfffffffc00fc7947 */ /* 0x000fc0000383ffff */
[----:B------:R-:W-:-:S00]  /*0550*/  NOP ;  /* 0x0000000000007918 */ /* 0x000fc00000000000 */
        /* <DEDUP_REMOVED lines=10> */
.L_x_2:


//--------------------- .nv.shared.reserved.0     --------------------------
	.section	.nv.shared.reserved.0,"aw",@nobits
	.weak		__nv_reservedSMEM_offset_0_alias
	.size		__nv_reservedSMEM_offset_0_alias, 0, 0
	.other		__nv_reservedSMEM_offset_0_alias,@"STO_CUDA_RESERVED_SHARED STV_DEFAULT"
__nv_reservedSMEM_offset_0_alias:
	.zero		0


//--------------------- .nv.constant0._ZN4vllm18cutlass_w4a8_utils27unified_encode_int4b_deviceEPKhPhm --------------------------
	.section	.nv.constant0._ZN4vllm18cutlass_w4a8_utils27unified_encode_int4b_deviceEPKhPhm,"a",@progbits
	.sectionflags	@""
	.align	4
.nv.constant0._ZN4vllm18cutlass_w4a8_utils27unified_encode_int4b_deviceEPKhPhm:
	.zero		552


//--------------------- SYMBOLS --------------------------

	.type		.nv.reservedSmem.offset0,@object
	.size		.nv.reservedSmem.offset0,0x4
